//
// Generated by NVIDIA NVVM Compiler
//
// Compiler Build ID: CL-36424714
// Cuda compilation tools, release 13.0, V13.0.88
// Based on NVVM 20.0.0
//

.version 9.0
.target sm_100
.address_size 64

	// .globl	_Z9ATAkernelPdS_

.visible .entry _Z9ATAkernelPdS_(
	.param .u64 .ptr .align 1 _Z9ATAkernelPdS__param_0,
	.param .u64 .ptr .align 1 _Z9ATAkernelPdS__param_1
)
{
	.reg .pred 	%p<2>;
	.reg .b32 	%r<16>;
	.reg .b64 	%rd<19>;
	.reg .b64 	%fd<52>;

	ld.param.u64 	%rd8, [_Z9ATAkernelPdS__param_0];
	ld.param.u64 	%rd9, [_Z9ATAkernelPdS__param_1];
	cvta.to.global.u64 	%rd10, %rd9;
	cvta.to.global.u64 	%rd11, %rd8;
	mov.u32 	%r4, %tid.x;
	mov.u32 	%r5, %tid.y;
	mov.u32 	%r6, %ctaid.x;
	mov.u32 	%r7, %ctaid.y;
	shl.b32 	%r8, %r6, 5;
	add.s32 	%r9, %r8, %r4;
	shl.b32 	%r10, %r7, 17;
	shl.b32 	%r11, %r5, 12;
	add.s32 	%r12, %r10, %r11;
	shl.b32 	%r13, %r9, 12;
	add.s32 	%r14, %r12, %r9;
	mul.wide.u32 	%rd12, %r14, 8;
	add.s64 	%rd1, %rd10, %rd12;
	ld.global.f64 	%fd51, [%rd1];
	mul.wide.u32 	%rd13, %r12, 8;
	add.s64 	%rd14, %rd13, %rd11;
	add.s64 	%rd18, %rd14, 64;
	mul.wide.u32 	%rd15, %r13, 8;
	add.s64 	%rd16, %rd15, %rd11;
	add.s64 	%rd17, %rd16, 64;
	mov.b32 	%r15, 0;
$L__BB0_1:
	ld.global.f64 	%fd4, [%rd18+-64];
	ld.global.f64 	%fd5, [%rd17+-64];
	fma.rn.f64 	%fd6, %fd4, %fd5, %fd51;
	st.global.f64 	[%rd1], %fd6;
	ld.global.f64 	%fd7, [%rd18+-56];
	ld.global.f64 	%fd8, [%rd17+-56];
	fma.rn.f64 	%fd9, %fd7, %fd8, %fd6;
	st.global.f64 	[%rd1], %fd9;
	ld.global.f64 	%fd10, [%rd18+-48];
	ld.global.f64 	%fd11, [%rd17+-48];
	fma.rn.f64 	%fd12, %fd10, %fd11, %fd9;
	st.global.f64 	[%rd1], %fd12;
	ld.global.f64 	%fd13, [%rd18+-40];
	ld.global.f64 	%fd14, [%rd17+-40];
	fma.rn.f64 	%fd15, %fd13, %fd14, %fd12;
	st.global.f64 	[%rd1], %fd15;
	ld.global.f64 	%fd16, [%rd18+-32];
	ld.global.f64 	%fd17, [%rd17+-32];
	fma.rn.f64 	%fd18, %fd16, %fd17, %fd15;
	st.global.f64 	[%rd1], %fd18;
	ld.global.f64 	%fd19, [%rd18+-24];
	ld.global.f64 	%fd20, [%rd17+-24];
	fma.rn.f64 	%fd21, %fd19, %fd20, %fd18;
	st.global.f64 	[%rd1], %fd21;
	ld.global.f64 	%fd22, [%rd18+-16];
	ld.global.f64 	%fd23, [%rd17+-16];
	fma.rn.f64 	%fd24, %fd22, %fd23, %fd21;
	st.global.f64 	[%rd1], %fd24;
	ld.global.f64 	%fd25, [%rd18+-8];
	ld.global.f64 	%fd26, [%rd17+-8];
	fma.rn.f64 	%fd27, %fd25, %fd26, %fd24;
	st.global.f64 	[%rd1], %fd27;
	ld.global.f64 	%fd28, [%rd18];
	ld.global.f64 	%fd29, [%rd17];
	fma.rn.f64 	%fd30, %fd28, %fd29, %fd27;
	st.global.f64 	[%rd1], %fd30;
	ld.global.f64 	%fd31, [%rd18+8];
	ld.global.f64 	%fd32, [%rd17+8];
	fma.rn.f64 	%fd33, %fd31, %fd32, %fd30;
	st.global.f64 	[%rd1], %fd33;
	ld.global.f64 	%fd34, [%rd18+16];
	ld.global.f64 	%fd35, [%rd17+16];
	fma.rn.f64 	%fd36, %fd34, %fd35, %fd33;
	st.global.f64 	[%rd1], %fd36;
	ld.global.f64 	%fd37, [%rd18+24];
	ld.global.f64 	%fd38, [%rd17+24];
	fma.rn.f64 	%fd39, %fd37, %fd38, %fd36;
	st.global.f64 	[%rd1], %fd39;
	ld.global.f64 	%fd40, [%rd18+32];
	ld.global.f64 	%fd41, [%rd17+32];
	fma.rn.f64 	%fd42, %fd40, %fd41, %fd39;
	st.global.f64 	[%rd1], %fd42;
	ld.global.f64 	%fd43, [%rd18+40];
	ld.global.f64 	%fd44, [%rd17+40];
	fma.rn.f64 	%fd45, %fd43, %fd44, %fd42;
	st.global.f64 	[%rd1], %fd45;
	ld.global.f64 	%fd46, [%rd18+48];
	ld.global.f64 	%fd47, [%rd17+48];
	fma.rn.f64 	%fd48, %fd46, %fd47, %fd45;
	st.global.f64 	[%rd1], %fd48;
	ld.global.f64 	%fd49, [%rd18+56];
	ld.global.f64 	%fd50, [%rd17+56];
	fma.rn.f64 	%fd51, %fd49, %fd50, %fd48;
	st.global.f64 	[%rd1], %fd51;
	add.s32 	%r15, %r15, 16;
	add.s64 	%rd18, %rd18, 128;
	add.s64 	%rd17, %rd17, 128;
	setp.ne.s32 	%p1, %r15, 4096;
	@%p1 bra 	$L__BB0_1;
	ret;

}


// ===== COMPILED SASS (sm_100) =====

	.target	sm_100

	.elftype	@"ET_EXEC"


//--------------------- .note.nv.tkinfo           --------------------------
	.section	.note.nv.tkinfo,"",@"SHT_NOTE"
	.sectionflags	@"SHF_NOTE_NV_TKINFO"
	.tkinfo
        /*0018*/ 	.word	0x00000002
        /*0030*/ 	.string	""
        /*0030*/ 	.string	"ptxas"
        /*0030*/ 	.string	"Cuda compilation tools, release 13.0, V13.0.88"
        /*0030*/ 	.string	"Build cuda_13.0.r13.0/compiler.36424714_0"
        /*0030*/ 	.string	"-arch sm_100 -m 64 "



//--------------------- .note.nv.cuinfo           --------------------------
	.section	.note.nv.cuinfo,"",@"SHT_NOTE"
	.sectionflags	@"SHF_NOTE_NV_CUINFO"
        /*0018*/ 	.short	0x0002
        /*001a*/ 	.short	0x0064
        /*001c*/ 	.short	0x0082
	.zero		2


//--------------------- .nv.info                  --------------------------
	.section	.nv.info,"",@"SHT_CUDA_INFO"
	.align	4


	//----- nvinfo : EIATTR_REGCOUNT
	.align		4
        /*0000*/ 	.byte	0x04, 0x2f
        /*0002*/ 	.short	(.L_1 - .L_0)
	.align		4
.L_0:
        /*0004*/ 	.word	index@(_Z9ATAkernelPdS_)
        /*0008*/ 	.word	0x00000014


	//----- nvinfo : EIATTR_FRAME_SIZE
	.align		4
.L_1:
        /*000c*/ 	.byte	0x04, 0x11
        /*000e*/ 	.short	(.L_3 - .L_2)
	.align		4
.L_2:
        /*0010*/ 	.word	index@(_Z9ATAkernelPdS_)
        /*0014*/ 	.word	0x00000000


	//----- nvinfo : EIATTR_MIN_STACK_SIZE
	.align		4
.L_3:
        /*0018*/ 	.byte	0x04, 0x12
        /*001a*/ 	.short	(.L_5 - .L_4)
	.align		4
.L_4:
        /*001c*/ 	.word	index@(_Z9ATAkernelPdS_)
        /*0020*/ 	.word	0x00000000
.L_5:


//--------------------- .nv.compat                --------------------------
	.section	.nv.compat,"",@"SHT_CUDA_COMPAT_INFO"
	.align	4
        /*0000*/ 	.byte	0x02, 0x09, 0x00, 0x00, 0x02, 0x02, 0x01, 0x00, 0x02, 0x05, 0x05, 0x00, 0x03, 0x07, 0x01, 0x01
        /*0010*/ 	.byte	0x02, 0x03, 0x00, 0x00, 0x02, 0x06, 0x01, 0x00, 0x04, 0x0b, 0x08, 0x00, 0x01, 0x00, 0x00, 0x00
        /*0020*/ 	.byte	0x00, 0x00, 0x00, 0x00


//--------------------- .nv.info._Z9ATAkernelPdS_ --------------------------
	.section	.nv.info._Z9ATAkernelPdS_,"",@"SHT_CUDA_INFO"
	.sectionflags	@""
	.align	4


	//----- nvinfo : EIATTR_CUDA_API_VERSION
	.align		4
        /*0000*/ 	.byte	0x04, 0x37
        /*0002*/ 	.short	(.L_7 - .L_6)
.L_6:
        /*0004*/ 	.word	0x00000082


	//----- nvinfo : EIATTR_KPARAM_INFO
	.align		4
.L_7:
        /*0008*/ 	.byte	0x04, 0x17
        /*000a*/ 	.short	(.L_9 - .L_8)
.L_8:
        /*000c*/ 	.word	0x00000000
        /*0010*/ 	.short	0x0001
        /*0012*/ 	.short	0x0008
        /*0014*/ 	.byte	0x00, 0xf5, 0x21, 0x00


	//----- nvinfo : EIATTR_KPARAM_INFO
	.align		4
.L_9:
        /*0018*/ 	.byte	0x04, 0x17
        /*001a*/ 	.short	(.L_11 - .L_10)
.L_10:
        /*001c*/ 	.word	0x00000000
        /*0020*/ 	.short	0x0000
        /*0022*/ 	.short	0x0000
        /*0024*/ 	.byte	0x00, 0xf5, 0x21, 0x00


	//----- nvinfo : EIATTR_SPARSE_MMA_MASK
	.align		4
.L_11:
        /*0028*/ 	.byte	0x03, 0x50
        /*002a*/ 	.short	0x0000


	//----- nvinfo : EIATTR_MAXREG_COUNT
	.align		4
        /*002c*/ 	.byte	0x03, 0x1b
        /*002e*/ 	.short	0x00ff


	//----- nvinfo : EIATTR_MERCURY_ISA_VERSION
	.align		4
        /*0030*/ 	.byte	0x03, 0x5f
        /*0032*/ 	.short	0x0101


	//----- nvinfo : EIATTR_VRC_CTA_INIT_COUNT
	.align		4
        /*0034*/ 	.byte	0x02, 0x4a
	.zero		1
	.zero		1


	//----- nvinfo : EIATTR_EXIT_INSTR_OFFSETS
	.align		4
        /*0038*/ 	.byte	0x04, 0x1c
        /*003a*/ 	.short	(.L_13 - .L_12)


	//   ....[0]....
.L_12:
        /*003c*/ 	.word	0x00000600


	//----- nvinfo : EIATTR_CBANK_PARAM_SIZE
	.align		4
.L_13:
        /*0040*/ 	.byte	0x03, 0x19
        /*0042*/ 	.short	0x0010


	//----- nvinfo : EIATTR_PARAM_CBANK
	.align		4
        /*0044*/ 	.byte	0x04, 0x0a
        /*0046*/ 	.short	(.L_15 - .L_14)
	.align		4
.L_14:
        /*0048*/ 	.word	index@(.nv.constant0._Z9ATAkernelPdS_)
        /*004c*/ 	.short	0x0380
        /*004e*/ 	.short	0x0010


	//----- nvinfo : EIATTR_SW_WAR
	.align		4
.L_15:
        /*0050*/ 	.byte	0x04, 0x36
        /*0052*/ 	.short	(.L_17 - .L_16)
.L_16:
        /*0054*/ 	.word	0x00000008
.L_17:


//--------------------- .nv.callgraph             --------------------------
	.section	.nv.callgraph,"",@"SHT_CUDA_CALLGRAPH"
	.align	4
	.sectionentsize	8
	.align		4
        /*0000*/ 	.word	0x00000000
	.align		4
        /*0004*/ 	.word	0xffffffff
	.align		4
        /*0008*/ 	.word	0x00000000
	.align		4
        /*000c*/ 	.word	0xfffffffe
	.align		4
        /*0010*/ 	.word	0x00000000
	.align		4
        /*0014*/ 	.word	0xfffffffd
	.align		4
        /*0018*/ 	.word	0x00000000
	.align		4
        /*001c*/ 	.word	0xfffffffc


//--------------------- .text._Z9ATAkernelPdS_    --------------------------
	.section	.text._Z9ATAkernelPdS_,"ax",@progbits
	.align	128
        .global         _Z9ATAkernelPdS_
        .type           _Z9ATAkernelPdS_,@function
        .size           _Z9ATAkernelPdS_,(.L_x_2 - _Z9ATAkernelPdS_)
        .other          _Z9ATAkernelPdS_,@"STO_CUDA_ENTRY STV_DEFAULT"
_Z9ATAkernelPdS_:
.text._Z9ATAkernelPdS_:
[----:B------:R-:W-:Y:S01]  /*0000*/  LDC R1, c[0x0][0x37c] ;  /* 0x0000df00ff017b82 */ /* 0x000fe20000000800 */
[----:B------:R-:W0:Y:S07]  /*0010*/  S2R R4, SR_TID.Y ;  /* 0x0000000000047919 */ /* 0x000e2e0000002200 */
[----:B------:R-:W1:Y:S01]  /*0020*/  LDC.64 R2, c[0x0][0x388] ;  /* 0x0000e200ff027b82 */ /* 0x000e620000000a00 */
[----:B------:R-:W2:Y:S01]  /*0030*/  LDCU.64 UR6, c[0x0][0x358] ;  /* 0x00006b00ff0677ac */ /* 0x000ea20008000a00 */
[----:B------:R-:W0:Y:S01]  /*0040*/  S2R R7, SR_CTAID.Y ;  /* 0x0000000000077919 */ /* 0x000e220000002600 */
[----:B------:R-:W3:Y:S01]  /*0050*/  S2R R0, SR_TID.X ;  /* 0x0000000000007919 */ /* 0x000ee20000002100 */
[----:B------:R-:W3:Y:S01]  /*0060*/  S2R R5, SR_CTAID.X ;  /* 0x0000000000057919 */ /* 0x000ee20000002500 */
[----:B0-----:R-:W-:-:S02]  /*0070*/  IMAD R4, R7, 0x20, R4 ;  /* 0x0000002007047824 */ /* 0x001fc400078e0204 */
[----:B---3--:R-:W-:-:S03]  /*0080*/  IMAD R0, R5, 0x20, R0 ;  /* 0x0000002005007824 */ /* 0x008fc600078e0200 */
[----:B------:R-:W-:-:S05]  /*0090*/  SHF.L.U32 R5, R4, 0xc, RZ ;  /* 0x0000000c04057819 */ /* 0x000fca00000006ff */
[----:B------:R-:W-:-:S04]  /*00a0*/  IMAD.IADD R7, R0, 0x1, R5 ;  /* 0x0000000100077824 */ /* 0x000fc800078e0205 */
[----:B-1----:R-:W-:Y:S02]  /*00b0*/  IMAD.WIDE.U32 R2, R7, 0x8, R2 ;  /* 0x0000000807027825 */ /* 0x002fe400078e0002 */
[----:B------:R-:W0:Y:S03]  /*00c0*/  LDC.64 R6, c[0x0][0x380] ;  /* 0x0000e000ff067b82 */ /* 0x000e260000000a00 */
[----:B--2---:R1:W5:Y:S01]  /*00d0*/  LDG.E.64 R8, desc[UR6][R2.64] ;  /* 0x0000000602087981 */ /* 0x004362000c1e1b00 */
[----:B------:R-:W-:Y:S01]  /*00e0*/  SHF.L.U32 R11, R0, 0xc, RZ ;  /* 0x0000000c000b7819 */ /* 0x000fe200000006ff */
[----:B------:R-:W-:Y:S01]  /*00f0*/  UMOV UR4, URZ ;  /* 0x000000ff00047c82 */ /* 0x000fe20008000000 */
[----:B0-----:R-:W-:-:S04]  /*0100*/  IMAD.WIDE.U32 R4, R5, 0x8, R6 ;  /* 0x0000000805047825 */ /* 0x001fc800078e0006 */
[----:B------:R-:W-:Y:S01]  /*0110*/  IMAD.WIDE.U32 R6, R11, 0x8, R6 ;  /* 0x000000080b067825 */ /* 0x000fe200078e0006 */
[----:B------:R-:W-:Y:S02]  /*0120*/  IADD3 R10, P0, PT, R4, 0x40, RZ ;  /* 0x00000040040a7810 */ /* 0x000fe40007f1e0ff */
[----:B------:R-:W-:-:S03]  /*0130*/  IADD3 R0, P1, PT, R6, 0x40, RZ ;  /* 0x0000004006007810 */ /* 0x000fc60007f3e0ff */
[----:B------:R-:W-:Y:S01]  /*0140*/  IMAD.X R11, RZ, RZ, R5, P0 ;  /* 0x000000ffff0b7224 */ /* 0x000fe200000e0605 */
[----:B-1----:R-:W-:-:S09]  /*0150*/  IADD3.X R7, PT, PT, RZ, R7, RZ, P1, !PT ;  /* 0x00000007ff077210 */ /* 0x002fd20000ffe4ff */
.L_x_0:
[----:B------:R-:W-:Y:S01]  /*0160*/  IMAD.MOV.U32 R4, RZ, RZ, R10 ;  /* 0x000000ffff047224 */ /* 0x000fe200078e000a */
[----:B------:R-:W-:Y:S01]  /*0170*/  MOV R5, R11 ;  /* 0x0000000b00057202 */ /* 0x000fe20000000f00 */
[----:B------:R-:W-:-:S04]  /*0180*/  IMAD.MOV.U32 R6, RZ, RZ, R0 ;  /* 0x000000ffff067224 */ /* 0x000fc800078e0000 */
[----:B------:R-:W2:Y:S04]  /*0190*/  LDG.E.64 R10, desc[UR6][R4.64+-0x40] ;  /* 0xffffc006040a7981 */ /* 0x000ea8000c1e1b00 */
[----:B-1----:R-:W2:Y:S02]  /*01a0*/  LDG.E.64 R12, desc[UR6][R6.64+-0x40] ;  /* 0xffffc006060c7981 */ /* 0x002ea4000c1e1b00 */
[----:B--2--5:R-:W-:-:S07]  /*01b0*/  DFMA R10, R10, R12, R8 ;  /* 0x0000000c0a0a722b */ /* 0x024fce0000000008 */
[----:B------:R0:W-:Y:S04]  /*01c0*/  STG.E.64 desc[UR6][R2.64], R10 ;  /* 0x0000000a02007986 */ /* 0x0001e8000c101b06 */
[----:B------:R-:W2:Y:S04]  /*01d0*/  LDG.E.64 R8, desc[UR6][R4.64+-0x38] ;  /* 0xffffc80604087981 */ /* 0x000ea8000c1e1b00 */
[----:B------:R-:W2:Y:S02]  /*01e0*/  LDG.E.64 R12, desc[UR6][R6.64+-0x38] ;  /* 0xffffc806060c7981 */ /* 0x000ea4000c1e1b00 */
[----:B--2---:R-:W-:-:S07]  /*01f0*/  DFMA R8, R8, R12, R10 ;  /* 0x0000000c0808722b */ /* 0x004fce000000000a */
[----:B------:R1:W-:Y:S04]  /*0200*/  STG.E.64 desc[UR6][R2.64], R8 ;  /* 0x0000000802007986 */ /* 0x0003e8000c101b06 */
[----:B------:R-:W2:Y:S04]  /*0210*/  LDG.E.64 R12, desc[UR6][R4.64+-0x30] ;  /* 0xffffd006040c7981 */ /* 0x000ea8000c1e1b00 */
[----:B------:R-:W2:Y:S02]  /*0220*/  LDG.E.64 R14, desc[UR6][R6.64+-0x30] ;  /* 0xffffd006060e7981 */ /* 0x000ea4000c1e1b00 */
[----:B--2---:R-:W-:-:S07]  /*0230*/  DFMA R12, R12, R14, R8 ;  /* 0x0000000e0c0c722b */ /* 0x004fce0000000008 */
[----:B------:R2:W-:Y:S04]  /*0240*/  STG.E.64 desc[UR6][R2.64], R12 ;  /* 0x0000000c02007986 */ /* 0x0005e8000c101b06 */
[----:B------:R-:W3:Y:S04]  /*0250*/  LDG.E.64 R14, desc[UR6][R4.64+-0x28] ;  /* 0xffffd806040e7981 */ /* 0x000ee8000c1e1b00 */
[----:B------:R-:W3:Y:S02]  /*0260*/  LDG.E.64 R16, desc[UR6][R6.64+-0x28] ;  /* 0xffffd80606107981 */ /* 0x000ee4000c1e1b00 */
[----:B---3--:R-:W-:-:S07]  /*0270*/  DFMA R14, R14, R16, R12 ;  /* 0x000000100e0e722b */ /* 0x008fce000000000c */
[----:B------:R3:W-:Y:S04]  /*0280*/  STG.E.64 desc[UR6][R2.64], R14 ;  /* 0x0000000e02007986 */ /* 0x0007e8000c101b06 */
[----:B0-----:R-:W4:Y:S04]  /*0290*/  LDG.E.64 R10, desc[UR6][R4.64+-0x20] ;  /* 0xffffe006040a7981 */ /* 0x001f28000c1e1b00 */
[----:B------:R-:W4:Y:S02]  /*02a0*/  LDG.E.64 R16, desc[UR6][R6.64+-0x20] ;  /* 0xffffe00606107981 */ /* 0x000f24000c1e1b00 */
[----:B----4-:R-:W-:-:S07]  /*02b0*/  DFMA R10, R10, R16, R14 ;  /* 0x000000100a0a722b */ /* 0x010fce000000000e */
[----:B------:R0:W-:Y:S04]  /*02c0*/  STG.E.64 desc[UR6][R2.64], R10 ;  /* 0x0000000a02007986 */ /* 0x0001e8000c101b06 */
[----:B-1----:R-:W4:Y:S04]  /*02d0*/  LDG.E.64 R8, desc[UR6][R4.64+-0x18] ;  /* 0xffffe80604087981 */ /* 0x002f28000c1e1b00 */
[----:B------:R-:W4:Y:S02]  /*02e0*/  LDG.E.64 R16, desc[UR6][R6.64+-0x18] ;  /* 0xffffe80606107981 */ /* 0x000f24000c1e1b00 */
[----:B----4-:R-:W-:-:S07]  /*02f0*/  DFMA R8, R8, R16, R10 ;  /* 0x000000100808722b */ /* 0x010fce000000000a */
[----:B------:R1:W-:Y:S04]  /*0300*/  STG.E.64 desc[UR6][R2.64], R8 ;  /* 0x0000000802007986 */ /* 0x0003e8000c101b06 */
[----:B--2---:R-:W2:Y:S04]  /*0310*/  LDG.E.64 R12, desc[UR6][R4.64+-0x10] ;  /* 0xfffff006040c7981 */ /* 0x004ea8000c1e1b00 */
[----:B------:R-:W2:Y:S02]  /*0320*/  LDG.E.64 R16, desc[UR6][R6.64+-0x10] ;  /* 0xfffff00606107981 */ /* 0x000ea4000c1e1b00 */
[----:B--2---:R-:W-:-:S07]  /*0330*/  DFMA R12, R12, R16, R8 ;  /* 0x000000100c0c722b */ /* 0x004fce0000000008 */
[----:B------:R2:W-:Y:S04]  /*0340*/  STG.E.64 desc[UR6][R2.64], R12 ;  /* 0x0000000c02007986 */ /* 0x0005e8000c101b06 */
[----:B---3--:R-:W3:Y:S04]  /*0350*/  LDG.E.64 R14, desc[UR6][R4.64+-0x8] ;  /* 0xfffff806040e7981 */ /* 0x008ee8000c1e1b00 */
        /* <DEDUP_REMOVED lines=27> */
[----:B------:R-:W4:Y:S04]  /*0510*/  LDG.E.64 R8, desc[UR6][R4.64+0x30] ;  /* 0x0000300604087981 */ /* 0x000f28000c1e1b00 */
[----:B--2---:R-:W4:Y:S02]  /*0520*/  LDG.E.64 R12, desc[UR6][R6.64+0x30] ;  /* 0x00003006060c7981 */ /* 0x004f24000c1e1b00 */
[----:B----4-:R-:W-:-:S07]  /*0530*/  DFMA R12, R8, R12, R16 ;  /* 0x0000000c080c722b */ /* 0x010fce0000000010 */
[----:B------:R1:W-:Y:S04]  /*0540*/  STG.E.64 desc[UR6][R2.64], R12 ;  /* 0x0000000c02007986 */ /* 0x0003e8000c101b06 */
[----:B------:R-:W2:Y:S04]  /*0550*/  LDG.E.64 R8, desc[UR6][R4.64+0x38] ;  /* 0x0000380604087981 */ /* 0x000ea8000c1e1b00 */
[----:B---3--:R3:W2:Y:S01]  /*0560*/  LDG.E.64 R14, desc[UR6][R6.64+0x38] ;  /* 0x00003806060e7981 */ /* 0x0086a2000c1e1b00 */
[----:B------:R-:W-:Y:S01]  /*0570*/  UIADD3 UR4, UPT, UPT, UR4, 0x10, URZ ;  /* 0x0000001004047890 */ /* 0x000fe2000fffe0ff */
[----:B0-----:R-:W-:-:S02]  /*0580*/  IADD3 R10, P0, PT, R4, 0x80, RZ ;  /* 0x00000080040a7810 */ /* 0x001fc40007f1e0ff */
[----:B------:R-:W-:Y:S01]  /*0590*/  IADD3 R0, P1, PT, R6, 0x80, RZ ;  /* 0x0000008006007810 */ /* 0x000fe20007f3e0ff */
[----:B------:R-:W-:Y:S01]  /*05a0*/  UISETP.NE.AND UP0, UPT, UR4, 0x1000, UPT ;  /* 0x000010000400788c */ /* 0x000fe2000bf05270 */
[----:B------:R-:W-:Y:S02]  /*05b0*/  IADD3.X R11, PT, PT, RZ, R5, RZ, P0, !PT ;  /* 0x00000005ff0b7210 */ /* 0x000fe400007fe4ff */
[----:B---3--:R-:W-:Y:S01]  /*05c0*/  IADD3.X R7, PT, PT, RZ, R7, RZ, P1, !PT ;  /* 0x00000007ff077210 */ /* 0x008fe20000ffe4ff */
[----:B--2---:R-:W-:-:S07]  /*05d0*/  DFMA R8, R8, R14, R12 ;  /* 0x0000000e0808722b */ /* 0x004fce000000000c */
[----:B------:R1:W-:Y:S01]  /*05e0*/  STG.E.64 desc[UR6][R2.64], R8 ;  /* 0x0000000802007986 */ /* 0x0003e2000c101b06 */
[----:B------:R-:W-:Y:S05]  /*05f0*/  BRA.U UP0, `(.L_x_0) ;  /* 0xfffffff900d87547 */ /* 0x000fea000b83ffff */
[----:B------:R-:W-:Y:S05]  /*0600*/  EXIT ;  /* 0x000000000000794d */ /* 0x000fea0003800000 */
.L_x_1:
[----:B------:R-:W-:-:S00]  /*0610*/  BRA `(.L_x_1) ;  /* 0xfffffffc00fc7947 */ /* 0x000fc0000383ffff */
[----:B------:R-:W-:-:S00]  /*0620*/  NOP ;  /* 0x0000000000007918 */ /* 0x000fc00000000000 */
        /* <DEDUP_REMOVED lines=13> */
.L_x_2:


//--------------------- .nv.shared.reserved.0     --------------------------
	.section	.nv.shared.reserved.0,"aw",@nobits
	.weak		__nv_reservedSMEM_offset_0_alias
	.size		__nv_reservedSMEM_offset_0_alias, 0, 64
	.other		__nv_reservedSMEM_offset_0_alias,@"STO_CUDA_RESERVED_SHARED STV_DEFAULT"
__nv_reservedSMEM_offset_0_alias:
	.zero		0
	.zero		64


//--------------------- .nv.constant0._Z9ATAkernelPdS_ --------------------------
	.section	.nv.constant0._Z9ATAkernelPdS_,"a",@progbits
	.sectionflags	@""
	.align	4
.nv.constant0._Z9ATAkernelPdS_:
	.zero		912


//--------------------- SYMBOLS --------------------------

	.type		.nv.reservedSmem.offset0,@object
	.size		.nv.reservedSmem.offset0,0x4
